//
// Generated by NVIDIA NVVM Compiler
//
// Compiler Build ID: CL-36424714
// Cuda compilation tools, release 13.0, V13.0.88
// Based on NVVM 20.0.0
//

.version 9.0
.target sm_100
.address_size 64

	// .globl	_Z8multiplyP6float2PfS0_iiii
// _ZZ12reductionSumP6float2S0_iE5block has been demoted

.visible .entry _Z8multiplyP6float2PfS0_iiii(
	.param .u64 .ptr .align 1 _Z8multiplyP6float2PfS0_iiii_param_0,
	.param .u64 .ptr .align 1 _Z8multiplyP6float2PfS0_iiii_param_1,
	.param .u64 .ptr .align 1 _Z8multiplyP6float2PfS0_iiii_param_2,
	.param .u32 _Z8multiplyP6float2PfS0_iiii_param_3,
	.param .u32 _Z8multiplyP6float2PfS0_iiii_param_4,
	.param .u32 _Z8multiplyP6float2PfS0_iiii_param_5,
	.param .u32 _Z8multiplyP6float2PfS0_iiii_param_6
)
{
	.reg .pred 	%p<2>;
	.reg .b32 	%r<12>;
	.reg .b32 	%f<7>;
	.reg .b64 	%rd<13>;

	ld.param.u64 	%rd1, [_Z8multiplyP6float2PfS0_iiii_param_0];
	ld.param.u64 	%rd2, [_Z8multiplyP6float2PfS0_iiii_param_1];
	ld.param.u64 	%rd3, [_Z8multiplyP6float2PfS0_iiii_param_2];
	ld.param.u32 	%r5, [_Z8multiplyP6float2PfS0_iiii_param_3];
	ld.param.u32 	%r2, [_Z8multiplyP6float2PfS0_iiii_param_4];
	ld.param.u32 	%r3, [_Z8multiplyP6float2PfS0_iiii_param_5];
	ld.param.u32 	%r4, [_Z8multiplyP6float2PfS0_iiii_param_6];
	mov.u32 	%r6, %tid.x;
	mov.u32 	%r7, %ntid.x;
	mov.u32 	%r8, %ctaid.x;
	mad.lo.s32 	%r1, %r7, %r8, %r6;
	div.s32 	%r9, %r5, %r2;
	setp.ge.u32 	%p1, %r1, %r9;
	@%p1 bra 	$L__BB0_2;
	cvta.to.global.u64 	%rd4, %rd1;
	cvta.to.global.u64 	%rd5, %rd2;
	cvta.to.global.u64 	%rd6, %rd3;
	mad.lo.s32 	%r10, %r2, %r1, %r4;
	mul.lo.s32 	%r11, %r10, %r3;
	mul.wide.s32 	%rd7, %r11, 8;
	add.s64 	%rd8, %rd4, %rd7;
	ld.global.v2.f32 	{%f1, %f2}, [%rd8];
	mul.wide.s32 	%rd9, %r10, 4;
	add.s64 	%rd10, %rd5, %rd9;
	ld.global.f32 	%f3, [%rd10];
	mul.f32 	%f4, %f1, %f3;
	mul.wide.u32 	%rd11, %r1, 8;
	add.s64 	%rd12, %rd6, %rd11;
	st.global.f32 	[%rd12], %f4;
	ld.global.f32 	%f5, [%rd10];
	mul.f32 	%f6, %f2, %f5;
	st.global.f32 	[%rd12+4], %f6;
$L__BB0_2:
	ret;

}
	// .globl	_Z12reductionSumP6float2S0_i
.visible .entry _Z12reductionSumP6float2S0_i(
	.param .u64 .ptr .align 1 _Z12reductionSumP6float2S0_i_param_0,
	.param .u64 .ptr .align 1 _Z12reductionSumP6float2S0_i_param_1,
	.param .u32 _Z12reductionSumP6float2S0_i_param_2
)
{
	.reg .pred 	%p<6>;
	.reg .b32 	%r<14>;
	.reg .b32 	%f<12>;
	.reg .b64 	%rd<9>;
	// demoted variable
	.shared .align 8 .b8 _ZZ12reductionSumP6float2S0_iE5block[8192];
	ld.param.u64 	%rd1, [_Z12reductionSumP6float2S0_i_param_0];
	ld.param.u64 	%rd2, [_Z12reductionSumP6float2S0_i_param_1];
	ld.param.u32 	%r8, [_Z12reductionSumP6float2S0_i_param_2];
	mov.u32 	%r1, %tid.x;
	mov.u32 	%r13, %ntid.x;
	mov.u32 	%r3, %ctaid.x;
	mad.lo.s32 	%r4, %r13, %r3, %r1;
	setp.ge.u32 	%p1, %r4, %r8;
	shl.b32 	%r9, %r1, 3;
	mov.u32 	%r10, _ZZ12reductionSumP6float2S0_iE5block;
	add.s32 	%r5, %r10, %r9;
	@%p1 bra 	$L__BB1_2;
	cvta.to.global.u64 	%rd3, %rd1;
	mul.wide.u32 	%rd4, %r4, 8;
	add.s64 	%rd5, %rd3, %rd4;
	ld.global.v2.f32 	{%f2, %f3}, [%rd5];
	st.shared.v2.f32 	[%r5], {%f2, %f3};
	bra.uni 	$L__BB1_3;
$L__BB1_2:
	mov.f32 	%f1, 0f00000000;
	st.shared.v2.f32 	[%r5], {%f1, %f1};
$L__BB1_3:
	bar.sync 	0;
	setp.lt.u32 	%p2, %r13, 2;
	@%p2 bra 	$L__BB1_7;
$L__BB1_4:
	shr.u32 	%r7, %r13, 1;
	setp.ge.u32 	%p3, %r1, %r7;
	@%p3 bra 	$L__BB1_6;
	shl.b32 	%r11, %r7, 3;
	add.s32 	%r12, %r5, %r11;
	ld.shared.v2.f32 	{%f4, %f5}, [%r5];
	ld.shared.v2.f32 	{%f6, %f7}, [%r12];
	add.f32 	%f8, %f4, %f6;
	add.f32 	%f9, %f5, %f7;
	st.shared.v2.f32 	[%r5], {%f8, %f9};
$L__BB1_6:
	bar.sync 	0;
	setp.gt.u32 	%p4, %r13, 3;
	mov.u32 	%r13, %r7;
	@%p4 bra 	$L__BB1_4;
$L__BB1_7:
	setp.ne.s32 	%p5, %r1, 0;
	@%p5 bra 	$L__BB1_9;
	cvta.to.global.u64 	%rd6, %rd2;
	mul.wide.u32 	%rd7, %r3, 8;
	add.s64 	%rd8, %rd6, %rd7;
	ld.shared.v2.f32 	{%f10, %f11}, [_ZZ12reductionSumP6float2S0_iE5block];
	st.global.v2.f32 	[%rd8], {%f10, %f11};
$L__BB1_9:
	ret;

}


// ===== COMPILED SASS (sm_100) =====

	.target	sm_100

	.elftype	@"ET_EXEC"


//--------------------- .note.nv.tkinfo           --------------------------
	.section	.note.nv.tkinfo,"",@"SHT_NOTE"
	.sectionflags	@"SHF_NOTE_NV_TKINFO"
	.tkinfo
        /*0018*/ 	.word	0x00000002
        /*0030*/ 	.string	""
        /*0030*/ 	.string	"ptxas"
        /*0030*/ 	.string	"Cuda compilation tools, release 13.0, V13.0.88"
        /*0030*/ 	.string	"Build cuda_13.0.r13.0/compiler.36424714_0"
        /*0030*/ 	.string	"-arch sm_100 -m 64 "



//--------------------- .note.nv.cuinfo           --------------------------
	.section	.note.nv.cuinfo,"",@"SHT_NOTE"
	.sectionflags	@"SHF_NOTE_NV_CUINFO"
        /*0018*/ 	.short	0x0002
        /*001a*/ 	.short	0x0064
        /*001c*/ 	.short	0x0082
	.zero		2


//--------------------- .nv.info                  --------------------------
	.section	.nv.info,"",@"SHT_CUDA_INFO"
	.align	4


	//----- nvinfo : EIATTR_REGCOUNT
	.align		4
        /*0000*/ 	.byte	0x04, 0x2f
        /*0002*/ 	.short	(.L_1 - .L_0)
	.align		4
.L_0:
        /*0004*/ 	.word	index@(_Z8multiplyP6float2PfS0_iiii)
        /*0008*/ 	.word	0x0000000e


	//----- nvinfo : EIATTR_FRAME_SIZE
	.align		4
.L_1:
        /*000c*/ 	.byte	0x04, 0x11
        /*000e*/ 	.short	(.L_3 - .L_2)
	.align		4
.L_2:
        /*0010*/ 	.word	index@(_Z8multiplyP6float2PfS0_iiii)
        /*0014*/ 	.word	0x00000000


	//----- nvinfo : EIATTR_REGCOUNT
	.align		4
.L_3:
        /*0018*/ 	.byte	0x04, 0x2f
        /*001a*/ 	.short	(.L_5 - .L_4)
	.align		4
.L_4:
        /*001c*/ 	.word	index@(_Z12reductionSumP6float2S0_i)
        /*0020*/ 	.word	0x0000000c


	//----- nvinfo : EIATTR_FRAME_SIZE
	.align		4
.L_5:
        /*0024*/ 	.byte	0x04, 0x11
        /*0026*/ 	.short	(.L_7 - .L_6)
	.align		4
.L_6:
        /*0028*/ 	.word	index@(_Z12reductionSumP6float2S0_i)
        /*002c*/ 	.word	0x00000000


	//----- nvinfo : EIATTR_MIN_STACK_SIZE
	.align		4
.L_7:
        /*0030*/ 	.byte	0x04, 0x12
        /*0032*/ 	.short	(.L_9 - .L_8)
	.align		4
.L_8:
        /*0034*/ 	.word	index@(_Z12reductionSumP6float2S0_i)
        /*0038*/ 	.word	0x00000000


	//----- nvinfo : EIATTR_MIN_STACK_SIZE
	.align		4
.L_9:
        /*003c*/ 	.byte	0x04, 0x12
        /*003e*/ 	.short	(.L_11 - .L_10)
	.align		4
.L_10:
        /*0040*/ 	.word	index@(_Z8multiplyP6float2PfS0_iiii)
        /*0044*/ 	.word	0x00000000
.L_11:


//--------------------- .nv.compat                --------------------------
	.section	.nv.compat,"",@"SHT_CUDA_COMPAT_INFO"
	.align	4
        /*0000*/ 	.byte	0x02, 0x09, 0x00, 0x00, 0x02, 0x02, 0x01, 0x00, 0x02, 0x05, 0x05, 0x00, 0x03, 0x07, 0x01, 0x01
        /*0010*/ 	.byte	0x02, 0x03, 0x00, 0x00, 0x02, 0x06, 0x01, 0x00, 0x04, 0x0b, 0x08, 0x00, 0x09, 0x00, 0x00, 0x00
        /*0020*/ 	.byte	0x00, 0x00, 0x00, 0x00


//--------------------- .nv.info._Z12reductionSumP6float2S0_i --------------------------
	.section	.nv.info._Z12reductionSumP6float2S0_i,"",@"SHT_CUDA_INFO"
	.sectionflags	@""
	.align	4


	//----- nvinfo : EIATTR_CUDA_API_VERSION
	.align		4
        /*0000*/ 	.byte	0x04, 0x37
        /*0002*/ 	.short	(.L_13 - .L_12)
.L_12:
        /*0004*/ 	.word	0x00000082


	//----- nvinfo : EIATTR_KPARAM_INFO
	.align		4
.L_13:
        /*0008*/ 	.byte	0x04, 0x17
        /*000a*/ 	.short	(.L_15 - .L_14)
.L_14:
        /*000c*/ 	.word	0x00000000
        /*0010*/ 	.short	0x0002
        /*0012*/ 	.short	0x0010
        /*0014*/ 	.byte	0x00, 0xf0, 0x11, 0x00


	//----- nvinfo : EIATTR_KPARAM_INFO
	.align		4
.L_15:
        /*0018*/ 	.byte	0x04, 0x17
        /*001a*/ 	.short	(.L_17 - .L_16)
.L_16:
        /*001c*/ 	.word	0x00000000
        /*0020*/ 	.short	0x0001
        /*0022*/ 	.short	0x0008
        /*0024*/ 	.byte	0x00, 0xf5, 0x21, 0x00


	//----- nvinfo : EIATTR_KPARAM_INFO
	.align		4
.L_17:
        /*0028*/ 	.byte	0x04, 0x17
        /*002a*/ 	.short	(.L_19 - .L_18)
.L_18:
        /*002c*/ 	.word	0x00000000
        /*0030*/ 	.short	0x0000
        /*0032*/ 	.short	0x0000
        /*0034*/ 	.byte	0x00, 0xf5, 0x21, 0x00


	//----- nvinfo : EIATTR_SPARSE_MMA_MASK
	.align		4
.L_19:
        /*0038*/ 	.byte	0x03, 0x50
        /*003a*/ 	.short	0x0000


	//----- nvinfo : EIATTR_MAXREG_COUNT
	.align		4
        /*003c*/ 	.byte	0x03, 0x1b
        /*003e*/ 	.short	0x00ff


	//----- nvinfo : EIATTR_NUM_BARRIERS
	.align		4
        /*0040*/ 	.byte	0x02, 0x4c
        /*0042*/ 	.byte	0x01
	.zero		1


	//----- nvinfo : EIATTR_MERCURY_ISA_VERSION
	.align		4
        /*0044*/ 	.byte	0x03, 0x5f
        /*0046*/ 	.short	0x0101


	//----- nvinfo : EIATTR_VRC_CTA_INIT_COUNT
	.align		4
        /*0048*/ 	.byte	0x02, 0x4a
	.zero		1
	.zero		1


	//----- nvinfo : EIATTR_EXIT_INSTR_OFFSETS
	.align		4
        /*004c*/ 	.byte	0x04, 0x1c
        /*004e*/ 	.short	(.L_21 - .L_20)


	//   ....[0]....
.L_20:
        /*0050*/ 	.word	0x00000220


	//   ....[1]....
        /*0054*/ 	.word	0x000002a0


	//----- nvinfo : EIATTR_CBANK_PARAM_SIZE
	.align		4
.L_21:
        /*0058*/ 	.byte	0x03, 0x19
        /*005a*/ 	.short	0x0014


	//----- nvinfo : EIATTR_PARAM_CBANK
	.align		4
        /*005c*/ 	.byte	0x04, 0x0a
        /*005e*/ 	.short	(.L_23 - .L_22)
	.align		4
.L_22:
        /*0060*/ 	.word	index@(.nv.constant0._Z12reductionSumP6float2S0_i)
        /*0064*/ 	.short	0x0380
        /*0066*/ 	.short	0x0014


	//----- nvinfo : EIATTR_SW_WAR
	.align		4
.L_23:
        /*0068*/ 	.byte	0x04, 0x36
        /*006a*/ 	.short	(.L_25 - .L_24)
.L_24:
        /*006c*/ 	.word	0x00000008
.L_25:


//--------------------- .nv.info._Z8multiplyP6float2PfS0_iiii --------------------------
	.section	.nv.info._Z8multiplyP6float2PfS0_iiii,"",@"SHT_CUDA_INFO"
	.sectionflags	@""
	.align	4


	//----- nvinfo : EIATTR_CUDA_API_VERSION
	.align		4
        /*0000*/ 	.byte	0x04, 0x37
        /*0002*/ 	.short	(.L_27 - .L_26)
.L_26:
        /*0004*/ 	.word	0x00000082


	//----- nvinfo : EIATTR_KPARAM_INFO
	.align		4
.L_27:
        /*0008*/ 	.byte	0x04, 0x17
        /*000a*/ 	.short	(.L_29 - .L_28)
.L_28:
        /*000c*/ 	.word	0x00000000
        /*0010*/ 	.short	0x0006
        /*0012*/ 	.short	0x0024
        /*0014*/ 	.byte	0x00, 0xf0, 0x11, 0x00


	//----- nvinfo : EIATTR_KPARAM_INFO
	.align		4
.L_29:
        /*0018*/ 	.byte	0x04, 0x17
        /*001a*/ 	.short	(.L_31 - .L_30)
.L_30:
        /*001c*/ 	.word	0x00000000
        /*0020*/ 	.short	0x0005
        /*0022*/ 	.short	0x0020
        /*0024*/ 	.byte	0x00, 0xf0, 0x11, 0x00


	//----- nvinfo : EIATTR_KPARAM_INFO
	.align		4
.L_31:
        /*0028*/ 	.byte	0x04, 0x17
        /*002a*/ 	.short	(.L_33 - .L_32)
.L_32:
        /*002c*/ 	.word	0x00000000
        /*0030*/ 	.short	0x0004
        /*0032*/ 	.short	0x001c
        /*0034*/ 	.byte	0x00, 0xf0, 0x11, 0x00


	//----- nvinfo : EIATTR_KPARAM_INFO
	.align		4
.L_33:
        /*0038*/ 	.byte	0x04, 0x17
        /*003a*/ 	.short	(.L_35 - .L_34)
.L_34:
        /*003c*/ 	.word	0x00000000
        /*0040*/ 	.short	0x0003
        /*0042*/ 	.short	0x0018
        /*0044*/ 	.byte	0x00, 0xf0, 0x11, 0x00


	//----- nvinfo : EIATTR_KPARAM_INFO
	.align		4
.L_35:
        /*0048*/ 	.byte	0x04, 0x17
        /*004a*/ 	.short	(.L_37 - .L_36)
.L_36:
        /*004c*/ 	.word	0x00000000
        /*0050*/ 	.short	0x0002
        /*0052*/ 	.short	0x0010
        /*0054*/ 	.byte	0x00, 0xf5, 0x21, 0x00


	//----- nvinfo : EIATTR_KPARAM_INFO
	.align		4
.L_37:
        /*0058*/ 	.byte	0x04, 0x17
        /*005a*/ 	.short	(.L_39 - .L_38)
.L_38:
        /*005c*/ 	.word	0x00000000
        /*0060*/ 	.short	0x0001
        /*0062*/ 	.short	0x0008
        /*0064*/ 	.byte	0x00, 0xf5, 0x21, 0x00


	//----- nvinfo : EIATTR_KPARAM_INFO
	.align		4
.L_39:
        /*0068*/ 	.byte	0x04, 0x17
        /*006a*/ 	.short	(.L_41 - .L_40)
.L_40:
        /*006c*/ 	.word	0x00000000
        /*0070*/ 	.short	0x0000
        /*0072*/ 	.short	0x0000
        /*0074*/ 	.byte	0x00, 0xf5, 0x21, 0x00


	//----- nvinfo : EIATTR_SPARSE_MMA_MASK
	.align		4
.L_41:
        /*0078*/ 	.byte	0x03, 0x50
        /*007a*/ 	.short	0x0000


	//----- nvinfo : EIATTR_MAXREG_COUNT
	.align		4
        /*007c*/ 	.byte	0x03, 0x1b
        /*007e*/ 	.short	0x00ff


	//----- nvinfo : EIATTR_MERCURY_ISA_VERSION
	.align		4
        /*0080*/ 	.byte	0x03, 0x5f
        /*0082*/ 	.short	0x0101


	//----- nvinfo : EIATTR_VRC_CTA_INIT_COUNT
	.align		4
        /*0084*/ 	.byte	0x02, 0x4a
	.zero		1
	.zero		1


	//----- nvinfo : EIATTR_EXIT_INSTR_OFFSETS
	.align		4
        /*0088*/ 	.byte	0x04, 0x1c
        /*008a*/ 	.short	(.L_43 - .L_42)


	//   ....[0]....
.L_42:
        /*008c*/ 	.word	0x000001e0


	//   ....[1]....
        /*0090*/ 	.word	0x00000300


	//----- nvinfo : EIATTR_CBANK_PARAM_SIZE
	.align		4
.L_43:
        /*0094*/ 	.byte	0x03, 0x19
        /*0096*/ 	.short	0x0028


	//----- nvinfo : EIATTR_PARAM_CBANK
	.align		4
        /*0098*/ 	.byte	0x04, 0x0a
        /*009a*/ 	.short	(.L_45 - .L_44)
	.align		4
.L_44:
        /*009c*/ 	.word	index@(.nv.constant0._Z8multiplyP6float2PfS0_iiii)
        /*00a0*/ 	.short	0x0380
        /*00a2*/ 	.short	0x0028


	//----- nvinfo : EIATTR_SW_WAR
	.align		4
.L_45:
        /*00a4*/ 	.byte	0x04, 0x36
        /*00a6*/ 	.short	(.L_47 - .L_46)
.L_46:
        /*00a8*/ 	.word	0x00000008
.L_47:


//--------------------- .nv.callgraph             --------------------------
	.section	.nv.callgraph,"",@"SHT_CUDA_CALLGRAPH"
	.align	4
	.sectionentsize	8
	.align		4
        /*0000*/ 	.word	0x00000000
	.align		4
        /*0004*/ 	.word	0xffffffff
	.align		4
        /*0008*/ 	.word	0x00000000
	.align		4
        /*000c*/ 	.word	0xfffffffe
	.align		4
        /*0010*/ 	.word	0x00000000
	.align		4
        /*0014*/ 	.word	0xfffffffd
	.align		4
        /*0018*/ 	.word	0x00000000
	.align		4
        /*001c*/ 	.word	0xfffffffc


//--------------------- .text._Z12reductionSumP6float2S0_i --------------------------
	.section	.text._Z12reductionSumP6float2S0_i,"ax",@progbits
	.align	128
        .global         _Z12reductionSumP6float2S0_i
        .type           _Z12reductionSumP6float2S0_i,@function
        .size           _Z12reductionSumP6float2S0_i,(.L_x_4 - _Z12reductionSumP6float2S0_i)
        .other          _Z12reductionSumP6float2S0_i,@"STO_CUDA_ENTRY STV_DEFAULT"
_Z12reductionSumP6float2S0_i:
.text._Z12reductionSumP6float2S0_i:
[----:B------:R-:W-:Y:S01]  /*0000*/  LDC R1, c[0x0][0x37c] ;  /* 0x0000df00ff017b82 */ /* 0x000fe20000000800 */
[----:B------:R-:W0:Y:S01]  /*0010*/  S2R R8, SR_TID.X ;  /* 0x0000000000087919 */ /* 0x000e220000002100 */
[----:B------:R-:W0:Y:S01]  /*0020*/  LDCU UR8, c[0x0][0x360] ;  /* 0x00006c00ff0877ac */ /* 0x000e220008000800 */
[----:B------:R-:W0:Y:S01]  /*0030*/  S2R R9, SR_CTAID.X ;  /* 0x0000000000097919 */ /* 0x000e220000002500 */
[----:B------:R-:W1:Y:S01]  /*0040*/  LDCU UR4, c[0x0][0x390] ;  /* 0x00007200ff0477ac */ /* 0x000e620008000800 */
[----:B------:R-:W2:Y:S01]  /*0050*/  LDCU.64 UR6, c[0x0][0x358] ;  /* 0x00006b00ff0677ac */ /* 0x000ea20008000a00 */
[----:B0-----:R-:W-:-:S05]  /*0060*/  IMAD R5, R9, UR8, R8 ;  /* 0x0000000809057c24 */ /* 0x001fca000f8e0208 */
[----:B-1----:R-:W-:-:S13]  /*0070*/  ISETP.GE.U32.AND P1, PT, R5, UR4, PT ;  /* 0x0000000405007c0c */ /* 0x002fda000bf26070 */
[----:B------:R-:W0:Y:S02]  /*0080*/  @!P1 LDC.64 R2, c[0x0][0x380] ;  /* 0x0000e000ff029b82 */ /* 0x000e240000000a00 */
[----:B0-----:R-:W-:-:S06]  /*0090*/  @!P1 IMAD.WIDE.U32 R2, R5, 0x8, R2 ;  /* 0x0000000805029825 */ /* 0x001fcc00078e0002 */
[----:B--2---:R-:W2:Y:S01]  /*00a0*/  @!P1 LDG.E.64 R2, desc[UR6][R2.64] ;  /* 0x0000000602029981 */ /* 0x004ea2000c1e1b00 */
[----:B------:R-:W0:Y:S01]  /*00b0*/  S2UR UR5, SR_CgaCtaId ;  /* 0x00000000000579c3 */ /* 0x000e220000008800 */
[----:B------:R-:W-:Y:S01]  /*00c0*/  IMAD.U32 R4, RZ, RZ, UR8 ;  /* 0x00000008ff047e24 */ /* 0x000fe2000f8e00ff */
[----:B------:R-:W-:Y:S01]  /*00d0*/  UMOV UR4, 0x400 ;  /* 0x0000040000047882 */ /* 0x000fe20000000000 */
[----:B------:R-:W-:-:S03]  /*00e0*/  ISETP.NE.AND P0, PT, R8, RZ, PT ;  /* 0x000000ff0800720c */ /* 0x000fc60003f05270 */
[----:B------:R-:W-:Y:S01]  /*00f0*/  ISETP.GE.U32.AND P2, PT, R4, 0x2, PT ;  /* 0x000000020400780c */ /* 0x000fe20003f46070 */
[----:B0-----:R-:W-:-:S06]  /*0100*/  ULEA UR4, UR5, UR4, 0x18 ;  /* 0x0000000405047291 */ /* 0x001fcc000f8ec0ff */
[----:B------:R-:W-:-:S05]  /*0110*/  LEA R0, R8, UR4, 0x3 ;  /* 0x0000000408007c11 */ /* 0x000fca000f8e18ff */
[----:B--2---:R0:W-:Y:S04]  /*0120*/  @!P1 STS.64 [R0], R2 ;  /* 0x0000000200009388 */ /* 0x0041e80000000a00 */
[----:B------:R0:W-:Y:S01]  /*0130*/  @P1 STS.64 [R0], RZ ;  /* 0x000000ff00001388 */ /* 0x0001e20000000a00 */
[----:B------:R-:W-:Y:S06]  /*0140*/  BAR.SYNC.DEFER_BLOCKING 0x0 ;  /* 0x0000000000007b1d */ /* 0x000fec0000010000 */
[----:B------:R-:W-:Y:S05]  /*0150*/  @!P2 BRA `(.L_x_0) ;  /* 0x000000000030a947 */ /* 0x000fea0003800000 */
.L_x_1:
[----:B------:R-:W-:-:S04]  /*0160*/  SHF.R.U32.HI R5, RZ, 0x1, R4 ;  /* 0x00000001ff057819 */ /* 0x000fc80000011604 */
[----:B------:R-:W-:-:S13]  /*0170*/  ISETP.GE.U32.AND P1, PT, R8, R5, PT ;  /* 0x000000050800720c */ /* 0x000fda0003f26070 */
[----:B0-----:R-:W-:Y:S01]  /*0180*/  @!P1 LEA R2, R5, R0, 0x3 ;  /* 0x0000000005029211 */ /* 0x001fe200078e18ff */
[----:B------:R-:W-:Y:S05]  /*0190*/  @!P1 LDS.64 R6, [R0] ;  /* 0x0000000000069984 */ /* 0x000fea0000000a00 */
[----:B------:R-:W0:Y:S02]  /*01a0*/  @!P1 LDS.64 R2, [R2] ;  /* 0x0000000002029984 */ /* 0x000e240000000a00 */
[----:B0-----:R-:W-:Y:S01]  /*01b0*/  @!P1 FADD R6, R6, R2 ;  /* 0x0000000206069221 */ /* 0x001fe20000000000 */
[----:B------:R-:W-:-:S05]  /*01c0*/  @!P1 FADD R7, R7, R3 ;  /* 0x0000000307079221 */ /* 0x000fca0000000000 */
[----:B------:R1:W-:Y:S01]  /*01d0*/  @!P1 STS.64 [R0], R6 ;  /* 0x0000000600009388 */ /* 0x0003e20000000a00 */
[----:B------:R-:W-:Y:S01]  /*01e0*/  BAR.SYNC.DEFER_BLOCKING 0x0 ;  /* 0x0000000000007b1d */ /* 0x000fe20000010000 */
[----:B------:R-:W-:Y:S01]  /*01f0*/  ISETP.GT.U32.AND P1, PT, R4, 0x3, PT ;  /* 0x000000030400780c */ /* 0x000fe20003f24070 */
[----:B------:R-:W-:-:S12]  /*0200*/  IMAD.MOV.U32 R4, RZ, RZ, R5 ;  /* 0x000000ffff047224 */ /* 0x000fd800078e0005 */
[----:B-1----:R-:W-:Y:S05]  /*0210*/  @P1 BRA `(.L_x_1) ;  /* 0xfffffffc00d01947 */ /* 0x002fea000383ffff */
.L_x_0:
[----:B------:R-:W-:Y:S05]  /*0220*/  @P0 EXIT ;  /* 0x000000000000094d */ /* 0x000fea0003800000 */
[----:B------:R-:W1:Y:S01]  /*0230*/  S2UR UR5, SR_CgaCtaId ;  /* 0x00000000000579c3 */ /* 0x000e620000008800 */
[----:B------:R-:W-:-:S07]  /*0240*/  UMOV UR4, 0x400 ;  /* 0x0000040000047882 */ /* 0x000fce0000000000 */
[----:B0-----:R-:W0:Y:S01]  /*0250*/  LDC.64 R2, c[0x0][0x388] ;  /* 0x0000e200ff027b82 */ /* 0x001e220000000a00 */
[----:B-1----:R-:W-:Y:S01]  /*0260*/  ULEA UR4, UR5, UR4, 0x18 ;  /* 0x0000000405047291 */ /* 0x002fe2000f8ec0ff */
[----:B0-----:R-:W-:-:S08]  /*0270*/  IMAD.WIDE.U32 R2, R9, 0x8, R2 ;  /* 0x0000000809027825 */ /* 0x001fd000078e0002 */
[----:B------:R-:W0:Y:S04]  /*0280*/  LDS.64 R4, [UR4] ;  /* 0x00000004ff047984 */ /* 0x000e280008000a00 */
[----:B0-----:R-:W-:Y:S01]  /*0290*/  STG.E.64 desc[UR6][R2.64], R4 ;  /* 0x0000000402007986 */ /* 0x001fe2000c101b06 */
[----:B------:R-:W-:Y:S05]  /*02a0*/  EXIT ;  /* 0x000000000000794d */ /* 0x000fea0003800000 */
.L_x_2:
[----:B------:R-:W-:-:S00]  /*02b0*/  BRA `(.L_x_2) ;  /* 0xfffffffc00fc7947 */ /* 0x000fc0000383ffff */
[----:B------:R-:W-:-:S00]  /*02c0*/  NOP ;  /* 0x0000000000007918 */ /* 0x000fc00000000000 */
        /* <DEDUP_REMOVED lines=11> */
.L_x_4:


//--------------------- .text._Z8multiplyP6float2PfS0_iiii --------------------------
	.section	.text._Z8multiplyP6float2PfS0_iiii,"ax",@progbits
	.align	128
        .global         _Z8multiplyP6float2PfS0_iiii
        .type           _Z8multiplyP6float2PfS0_iiii,@function
        .size           _Z8multiplyP6float2PfS0_iiii,(.L_x_5 - _Z8multiplyP6float2PfS0_iiii)
        .other          _Z8multiplyP6float2PfS0_iiii,@"STO_CUDA_ENTRY STV_DEFAULT"
_Z8multiplyP6float2PfS0_iiii:
.text._Z8multiplyP6float2PfS0_iiii:
[----:B------:R-:W-:Y:S08]  /*0000*/  LDC R1, c[0x0][0x37c] ;  /* 0x0000df00ff017b82 */ /* 0x000ff00000000800 */
[----:B------:R-:W0:Y:S01]  /*0010*/  LDC.64 R2, c[0x0][0x398] ;  /* 0x0000e600ff027b82 */ /* 0x000e220000000a00 */
[----:B------:R-:W1:Y:S01]  /*0020*/  LDCU UR4, c[0x0][0x360] ;  /* 0x00006c00ff0477ac */ /* 0x000e620008000800 */
[----:B0-----:R-:W-:-:S04]  /*0030*/  IABS R9, R3 ;  /* 0x0000000300097213 */ /* 0x001fc80000000000 */
[----:B------:R-:W0:Y:S08]  /*0040*/  I2F.RP R0, R9 ;  /* 0x0000000900007306 */ /* 0x000e300000209400 */
[----:B0-----:R-:W0:Y:S02]  /*0050*/  MUFU.RCP R0, R0 ;  /* 0x0000000000007308 */ /* 0x001e240000001000 */
[----:B0-----:R-:W-:-:S06]  /*0060*/  IADD3 R4, PT, PT, R0, 0xffffffe, RZ ;  /* 0x0ffffffe00047810 */ /* 0x001fcc0007ffe0ff */
[----:B------:R0:W2:Y:S02]  /*0070*/  F2I.FTZ.U32.TRUNC.NTZ R5, R4 ;  /* 0x0000000400057305 */ /* 0x0000a4000021f000 */
[----:B0-----:R-:W-:Y:S01]  /*0080*/  HFMA2 R4, -RZ, RZ, 0, 0 ;  /* 0x00000000ff047431 */ /* 0x001fe200000001ff */
[----:B--2---:R-:W-:-:S05]  /*0090*/  IADD3 R6, PT, PT, RZ, -R5, RZ ;  /* 0x80000005ff067210 */ /* 0x004fca0007ffe0ff */
[----:B------:R-:W-:Y:S01]  /*00a0*/  IMAD R7, R6, R9, RZ ;  /* 0x0000000906077224 */ /* 0x000fe200078e02ff */
[----:B------:R-:W-:Y:S02]  /*00b0*/  IABS R6, R2 ;  /* 0x0000000200067213 */ /* 0x000fe40000000000 */
[----:B------:R-:W-:Y:S01]  /*00c0*/  LOP3.LUT R2, R2, R3, RZ, 0x3c, !PT ;  /* 0x0000000302027212 */ /* 0x000fe200078e3cff */
[----:B------:R-:W-:Y:S02]  /*00d0*/  IMAD.HI.U32 R5, R5, R7, R4 ;  /* 0x0000000705057227 */ /* 0x000fe400078e0004 */
[----:B------:R-:W1:Y:S01]  /*00e0*/  S2R R4, SR_TID.X ;  /* 0x0000000000047919 */ /* 0x000e620000002100 */
[----:B------:R-:W-:-:S03]  /*00f0*/  ISETP.GE.AND P1, PT, R2, RZ, PT ;  /* 0x000000ff0200720c */ /* 0x000fc60003f26270 */
[----:B------:R-:W-:Y:S01]  /*0100*/  IMAD.HI.U32 R5, R5, R6, RZ ;  /* 0x0000000605057227 */ /* 0x000fe200078e00ff */
[----:B------:R-:W1:Y:S03]  /*0110*/  S2R R7, SR_CTAID.X ;  /* 0x0000000000077919 */ /* 0x000e660000002500 */
[----:B------:R-:W-:-:S04]  /*0120*/  IMAD.MOV R0, RZ, RZ, -R5 ;  /* 0x000000ffff007224 */ /* 0x000fc800078e0a05 */
[----:B------:R-:W-:-:S05]  /*0130*/  IMAD R0, R9, R0, R6 ;  /* 0x0000000009007224 */ /* 0x000fca00078e0206 */
[----:B------:R-:W-:-:S13]  /*0140*/  ISETP.GT.U32.AND P2, PT, R9, R0, PT ;  /* 0x000000000900720c */ /* 0x000fda0003f44070 */
[-C--:B------:R-:W-:Y:S01]  /*0150*/  @!P2 IADD3 R0, PT, PT, R0, -R9.reuse, RZ ;  /* 0x800000090000a210 */ /* 0x080fe20007ffe0ff */
[----:B------:R-:W-:Y:S01]  /*0160*/  @!P2 VIADD R5, R5, 0x1 ;  /* 0x000000010505a836 */ /* 0x000fe20000000000 */
[----:B------:R-:W-:Y:S02]  /*0170*/  ISETP.NE.AND P2, PT, R3, RZ, PT ;  /* 0x000000ff0300720c */ /* 0x000fe40003f45270 */
[----:B------:R-:W-:Y:S01]  /*0180*/  ISETP.GE.U32.AND P0, PT, R0, R9, PT ;  /* 0x000000090000720c */ /* 0x000fe20003f06070 */
[----:B-1----:R-:W-:-:S12]  /*0190*/  IMAD R0, R7, UR4, R4 ;  /* 0x0000000407007c24 */ /* 0x002fd8000f8e0204 */
[----:B------:R-:W-:-:S04]  /*01a0*/  @P0 IADD3 R5, PT, PT, R5, 0x1, RZ ;  /* 0x0000000105050810 */ /* 0x000fc80007ffe0ff */
[----:B------:R-:W-:Y:S02]  /*01b0*/  @!P1 IADD3 R5, PT, PT, -R5, RZ, RZ ;  /* 0x000000ff05059210 */ /* 0x000fe40007ffe1ff */
[----:B------:R-:W-:-:S04]  /*01c0*/  @!P2 LOP3.LUT R5, RZ, R3, RZ, 0x33, !PT ;  /* 0x00000003ff05a212 */ /* 0x000fc800078e33ff */
[----:B------:R-:W-:-:S13]  /*01d0*/  ISETP.GE.U32.AND P0, PT, R0, R5, PT ;  /* 0x000000050000720c */ /* 0x000fda0003f06070 */
[----:B------:R-:W-:Y:S05]  /*01e0*/  @P0 EXIT ;  /* 0x000000000000094d */ /* 0x000fea0003800000 */
[----:B------:R-:W0:Y:S01]  /*01f0*/  LDCU.64 UR6, c[0x0][0x3a0] ;  /* 0x00007400ff0677ac */ /* 0x000e220008000a00 */
[----:B------:R-:W1:Y:S01]  /*0200*/  LDC.64 R4, c[0x0][0x388] ;  /* 0x0000e200ff047b82 */ /* 0x000e620000000a00 */
[----:B------:R-:W2:Y:S07]  /*0210*/  LDCU.64 UR4, c[0x0][0x358] ;  /* 0x00006b00ff0477ac */ /* 0x000eae0008000a00 */
[----:B------:R-:W3:Y:S01]  /*0220*/  LDC.64 R6, c[0x0][0x380] ;  /* 0x0000e000ff067b82 */ /* 0x000ee20000000a00 */
[----:B0-----:R-:W-:-:S04]  /*0230*/  IMAD R3, R0, R3, UR7 ;  /* 0x0000000700037e24 */ /* 0x001fc8000f8e0203 */
[C---:B------:R-:W-:Y:S02]  /*0240*/  IMAD R9, R3.reuse, UR6, RZ ;  /* 0x0000000603097c24 */ /* 0x040fe4000f8e02ff */
[----:B-1----:R-:W-:-:S04]  /*0250*/  IMAD.WIDE R4, R3, 0x4, R4 ;  /* 0x0000000403047825 */ /* 0x002fc800078e0204 */
[----:B---3--:R-:W-:Y:S02]  /*0260*/  IMAD.WIDE R2, R9, 0x8, R6 ;  /* 0x0000000809027825 */ /* 0x008fe400078e0206 */
[----:B--2---:R-:W2:Y:S01]  /*0270*/  LDG.E R9, desc[UR4][R4.64] ;  /* 0x0000000404097981 */ /* 0x004ea2000c1e1900 */
[----:B------:R-:W0:Y:S03]  /*0280*/  LDC.64 R6, c[0x0][0x390] ;  /* 0x0000e400ff067b82 */ /* 0x000e260000000a00 */
[----:B------:R-:W2:Y:S01]  /*0290*/  LDG.E.64 R2, desc[UR4][R2.64] ;  /* 0x0000000402027981 */ /* 0x000ea2000c1e1b00 */
[----:B0-----:R-:W-:-:S04]  /*02a0*/  IMAD.WIDE.U32 R6, R0, 0x8, R6 ;  /* 0x0000000800067825 */ /* 0x001fc800078e0006 */
[----:B--2---:R-:W-:-:S05]  /*02b0*/  FMUL R9, R2, R9 ;  /* 0x0000000902097220 */ /* 0x004fca0000400000 */
[----:B------:R-:W-:Y:S04]  /*02c0*/  STG.E desc[UR4][R6.64], R9 ;  /* 0x0000000906007986 */ /* 0x000fe8000c101904 */
[----:B------:R-:W2:Y:S02]  /*02d0*/  LDG.E R0, desc[UR4][R4.64] ;  /* 0x0000000404007981 */ /* 0x000ea4000c1e1900 */
[----:B--2---:R-:W-:-:S05]  /*02e0*/  FMUL R11, R3, R0 ;  /* 0x00000000030b7220 */ /* 0x004fca0000400000 */
[----:B------:R-:W-:Y:S01]  /*02f0*/  STG.E desc[UR4][R6.64+0x4], R11 ;  /* 0x0000040b06007986 */ /* 0x000fe2000c101904 */
[----:B------:R-:W-:Y:S05]  /*0300*/  EXIT ;  /* 0x000000000000794d */ /* 0x000fea0003800000 */
.L_x_3:
        /* <DEDUP_REMOVED lines=15> */
.L_x_5:


//--------------------- .nv.shared._Z12reductionSumP6float2S0_i --------------------------
	.section	.nv.shared._Z12reductionSumP6float2S0_i,"aw",@nobits
	.sectionflags	@""
	.align	8
.nv.shared._Z12reductionSumP6float2S0_i:
	.zero		9216


//--------------------- .nv.shared.reserved.0     --------------------------
	.section	.nv.shared.reserved.0,"aw",@nobits
	.weak		__nv_reservedSMEM_offset_0_alias
	.size		__nv_reservedSMEM_offset_0_alias, 0, 64
	.other		__nv_reservedSMEM_offset_0_alias,@"STO_CUDA_RESERVED_SHARED STV_DEFAULT"
__nv_reservedSMEM_offset_0_alias:
	.zero		0
	.zero		64


//--------------------- .nv.constant0._Z12reductionSumP6float2S0_i --------------------------
	.section	.nv.constant0._Z12reductionSumP6float2S0_i,"a",@progbits
	.sectionflags	@""
	.align	4
.nv.constant0._Z12reductionSumP6float2S0_i:
	.zero		916


//--------------------- .nv.constant0._Z8multiplyP6float2PfS0_iiii --------------------------
	.section	.nv.constant0._Z8multiplyP6float2PfS0_iiii,"a",@progbits
	.sectionflags	@""
	.align	4
.nv.constant0._Z8multiplyP6float2PfS0_iiii:
	.zero		936


//--------------------- SYMBOLS --------------------------

	.type		.nv.reservedSmem.offset0,@object
	.size		.nv.reservedSmem.offset0,0x4
	.type		.nv.reservedSmem.cap,@object
	.size		.nv.reservedSmem.cap,0x4
